//
// Generated by NVIDIA NVVM Compiler
//
// Compiler Build ID: CL-36424714
// Cuda compilation tools, release 13.0, V13.0.88
// Based on NVVM 20.0.0
//

.version 9.0
.target sm_100
.address_size 64

	// .globl	_ZN3cub18CUB_300001_SM_10006detail11EmptyKernelIvEEvv
.global .align 1 .b8 _ZN41_INTERNAL_5abb9c58_4_k_cu_27234b8f_1797904cuda3std3__45__cpo5beginE[1];
.global .align 1 .b8 _ZN41_INTERNAL_5abb9c58_4_k_cu_27234b8f_1797904cuda3std3__45__cpo3endE[1];
.global .align 1 .b8 _ZN41_INTERNAL_5abb9c58_4_k_cu_27234b8f_1797904cuda3std3__45__cpo6cbeginE[1];
.global .align 1 .b8 _ZN41_INTERNAL_5abb9c58_4_k_cu_27234b8f_1797904cuda3std3__45__cpo4cendE[1];
.global .align 1 .b8 _ZN41_INTERNAL_5abb9c58_4_k_cu_27234b8f_1797904cuda3std3__45__cpo6rbeginE[1];
.global .align 1 .b8 _ZN41_INTERNAL_5abb9c58_4_k_cu_27234b8f_1797904cuda3std3__45__cpo4rendE[1];
.global .align 1 .b8 _ZN41_INTERNAL_5abb9c58_4_k_cu_27234b8f_1797904cuda3std3__45__cpo7crbeginE[1];
.global .align 1 .b8 _ZN41_INTERNAL_5abb9c58_4_k_cu_27234b8f_1797904cuda3std3__45__cpo5crendE[1];
.global .align 1 .b8 _ZN41_INTERNAL_5abb9c58_4_k_cu_27234b8f_1797904cuda3std3__443_GLOBAL__N__5abb9c58_4_k_cu_27234b8f_1797906ignoreE[1];
.global .align 1 .b8 _ZN41_INTERNAL_5abb9c58_4_k_cu_27234b8f_1797904cuda3std3__419piecewise_constructE[1];
.global .align 1 .b8 _ZN41_INTERNAL_5abb9c58_4_k_cu_27234b8f_1797904cuda3std3__48in_placeE[1];
.global .align 1 .b8 _ZN41_INTERNAL_5abb9c58_4_k_cu_27234b8f_1797904cuda3std3__420unreachable_sentinelE[1];
.global .align 1 .b8 _ZN41_INTERNAL_5abb9c58_4_k_cu_27234b8f_1797904cuda3std3__47nulloptE[1];
.global .align 1 .b8 _ZN41_INTERNAL_5abb9c58_4_k_cu_27234b8f_1797904cuda3std3__48unexpectE[1];
.global .align 1 .b8 _ZN41_INTERNAL_5abb9c58_4_k_cu_27234b8f_1797904cuda3std6ranges3__45__cpo4swapE[1];
.global .align 1 .b8 _ZN41_INTERNAL_5abb9c58_4_k_cu_27234b8f_1797904cuda3std6ranges3__45__cpo9iter_moveE[1];
.global .align 1 .b8 _ZN41_INTERNAL_5abb9c58_4_k_cu_27234b8f_1797904cuda3std6ranges3__45__cpo5beginE[1];
.global .align 1 .b8 _ZN41_INTERNAL_5abb9c58_4_k_cu_27234b8f_1797904cuda3std6ranges3__45__cpo3endE[1];
.global .align 1 .b8 _ZN41_INTERNAL_5abb9c58_4_k_cu_27234b8f_1797904cuda3std6ranges3__45__cpo6cbeginE[1];
.global .align 1 .b8 _ZN41_INTERNAL_5abb9c58_4_k_cu_27234b8f_1797904cuda3std6ranges3__45__cpo4cendE[1];
.global .align 1 .b8 _ZN41_INTERNAL_5abb9c58_4_k_cu_27234b8f_1797904cuda3std6ranges3__45__cpo7advanceE[1];
.global .align 1 .b8 _ZN41_INTERNAL_5abb9c58_4_k_cu_27234b8f_1797904cuda3std6ranges3__45__cpo9iter_swapE[1];
.global .align 1 .b8 _ZN41_INTERNAL_5abb9c58_4_k_cu_27234b8f_1797904cuda3std6ranges3__45__cpo4nextE[1];
.global .align 1 .b8 _ZN41_INTERNAL_5abb9c58_4_k_cu_27234b8f_1797904cuda3std6ranges3__45__cpo4prevE[1];
.global .align 1 .b8 _ZN41_INTERNAL_5abb9c58_4_k_cu_27234b8f_1797904cuda3std6ranges3__45__cpo4dataE[1];
.global .align 1 .b8 _ZN41_INTERNAL_5abb9c58_4_k_cu_27234b8f_1797904cuda3std6ranges3__45__cpo5cdataE[1];
.global .align 1 .b8 _ZN41_INTERNAL_5abb9c58_4_k_cu_27234b8f_1797904cuda3std6ranges3__45__cpo4sizeE[1];
.global .align 1 .b8 _ZN41_INTERNAL_5abb9c58_4_k_cu_27234b8f_1797904cuda3std6ranges3__45__cpo5ssizeE[1];
.global .align 1 .b8 _ZN41_INTERNAL_5abb9c58_4_k_cu_27234b8f_1797904cuda3std6ranges3__45__cpo8distanceE[1];
.global .align 1 .b8 _ZN41_INTERNAL_5abb9c58_4_k_cu_27234b8f_1797906thrust24THRUST_300001_SM_1000_NS8cuda_cub3parE[1];
.global .align 1 .b8 _ZN41_INTERNAL_5abb9c58_4_k_cu_27234b8f_1797906thrust24THRUST_300001_SM_1000_NS8cuda_cub10par_nosyncE[1];
.global .align 1 .b8 _ZN41_INTERNAL_5abb9c58_4_k_cu_27234b8f_1797906thrust24THRUST_300001_SM_1000_NS6system6detail10sequential3seqE[1];
.global .align 1 .b8 _ZN41_INTERNAL_5abb9c58_4_k_cu_27234b8f_1797906thrust24THRUST_300001_SM_1000_NS6system3cpp3parE[1];
.global .align 1 .b8 _ZN41_INTERNAL_5abb9c58_4_k_cu_27234b8f_1797906thrust24THRUST_300001_SM_1000_NS12placeholders2_1E[1];
.global .align 1 .b8 _ZN41_INTERNAL_5abb9c58_4_k_cu_27234b8f_1797906thrust24THRUST_300001_SM_1000_NS12placeholders2_2E[1];
.global .align 1 .b8 _ZN41_INTERNAL_5abb9c58_4_k_cu_27234b8f_1797906thrust24THRUST_300001_SM_1000_NS12placeholders2_3E[1];
.global .align 1 .b8 _ZN41_INTERNAL_5abb9c58_4_k_cu_27234b8f_1797906thrust24THRUST_300001_SM_1000_NS12placeholders2_4E[1];
.global .align 1 .b8 _ZN41_INTERNAL_5abb9c58_4_k_cu_27234b8f_1797906thrust24THRUST_300001_SM_1000_NS12placeholders2_5E[1];
.global .align 1 .b8 _ZN41_INTERNAL_5abb9c58_4_k_cu_27234b8f_1797906thrust24THRUST_300001_SM_1000_NS12placeholders2_6E[1];
.global .align 1 .b8 _ZN41_INTERNAL_5abb9c58_4_k_cu_27234b8f_1797906thrust24THRUST_300001_SM_1000_NS12placeholders2_7E[1];
.global .align 1 .b8 _ZN41_INTERNAL_5abb9c58_4_k_cu_27234b8f_1797906thrust24THRUST_300001_SM_1000_NS12placeholders2_8E[1];
.global .align 1 .b8 _ZN41_INTERNAL_5abb9c58_4_k_cu_27234b8f_1797906thrust24THRUST_300001_SM_1000_NS12placeholders2_9E[1];
.global .align 1 .b8 _ZN41_INTERNAL_5abb9c58_4_k_cu_27234b8f_1797906thrust24THRUST_300001_SM_1000_NS12placeholders3_10E[1];
.global .align 1 .b8 _ZN41_INTERNAL_5abb9c58_4_k_cu_27234b8f_1797906thrust24THRUST_300001_SM_1000_NS3seqE[1];
.global .align 1 .b8 _ZN41_INTERNAL_5abb9c58_4_k_cu_27234b8f_1797906thrust24THRUST_300001_SM_1000_NS6deviceE[1];

.visible .entry _ZN3cub18CUB_300001_SM_10006detail11EmptyKernelIvEEvv()
{


	ret;

}


// ===== COMPILED SASS (sm_100) =====

	.target	sm_100

	.elftype	@"ET_EXEC"


//--------------------- .note.nv.tkinfo           --------------------------
	.section	.note.nv.tkinfo,"",@"SHT_NOTE"
	.sectionflags	@"SHF_NOTE_NV_TKINFO"
	.tkinfo
        /*0018*/ 	.word	0x00000002
        /*0030*/ 	.string	""
        /*0030*/ 	.string	"ptxas"
        /*0030*/ 	.string	"Cuda compilation tools, release 13.0, V13.0.88"
        /*0030*/ 	.string	"Build cuda_13.0.r13.0/compiler.36424714_0"
        /*0030*/ 	.string	"-arch sm_100 -m 64 "



//--------------------- .note.nv.cuinfo           --------------------------
	.section	.note.nv.cuinfo,"",@"SHT_NOTE"
	.sectionflags	@"SHF_NOTE_NV_CUINFO"
        /*0018*/ 	.short	0x0002
        /*001a*/ 	.short	0x0064
        /*001c*/ 	.short	0x0082
	.zero		2


//--------------------- .nv.info                  --------------------------
	.section	.nv.info,"",@"SHT_CUDA_INFO"
	.align	4


	//----- nvinfo : EIATTR_REGCOUNT
	.align		4
        /*0000*/ 	.byte	0x04, 0x2f
        /*0002*/ 	.short	(.L_46 - .L_45)
	.align		4
.L_45:
        /*0004*/ 	.word	index@(_ZN3cub18CUB_300001_SM_10006detail11EmptyKernelIvEEvv)
        /*0008*/ 	.word	0x00000004


	//----- nvinfo : EIATTR_FRAME_SIZE
	.align		4
.L_46:
        /*000c*/ 	.byte	0x04, 0x11
        /*000e*/ 	.short	(.L_48 - .L_47)
	.align		4
.L_47:
        /*0010*/ 	.word	index@(_ZN3cub18CUB_300001_SM_10006detail11EmptyKernelIvEEvv)
        /*0014*/ 	.word	0x00000000


	//----- nvinfo : EIATTR_MIN_STACK_SIZE
	.align		4
.L_48:
        /*0018*/ 	.byte	0x04, 0x12
        /*001a*/ 	.short	(.L_50 - .L_49)
	.align		4
.L_49:
        /*001c*/ 	.word	index@(_ZN3cub18CUB_300001_SM_10006detail11EmptyKernelIvEEvv)
        /*0020*/ 	.word	0x00000000
.L_50:


//--------------------- .nv.compat                --------------------------
	.section	.nv.compat,"",@"SHT_CUDA_COMPAT_INFO"
	.align	4
        /*0000*/ 	.byte	0x02, 0x09, 0x00, 0x00, 0x02, 0x02, 0x01, 0x00, 0x02, 0x05, 0x05, 0x00, 0x03, 0x07, 0x01, 0x01
        /*0010*/ 	.byte	0x02, 0x03, 0x00, 0x00, 0x02, 0x06, 0x01, 0x00, 0x04, 0x0b, 0x08, 0x00, 0x09, 0x00, 0x00, 0x00
        /*0020*/ 	.byte	0x00, 0x00, 0x00, 0x00


//--------------------- .nv.info._ZN3cub18CUB_300001_SM_10006detail11EmptyKernelIvEEvv --------------------------
	.section	.nv.info._ZN3cub18CUB_300001_SM_10006detail11EmptyKernelIvEEvv,"",@"SHT_CUDA_INFO"
	.sectionflags	@""
	.align	4


	//----- nvinfo : EIATTR_CUDA_API_VERSION
	.align		4
        /*0000*/ 	.byte	0x04, 0x37
        /*0002*/ 	.short	(.L_52 - .L_51)
.L_51:
        /*0004*/ 	.word	0x00000082


	//----- nvinfo : EIATTR_SPARSE_MMA_MASK
	.align		4
.L_52:
        /*0008*/ 	.byte	0x03, 0x50
        /*000a*/ 	.short	0x0000


	//----- nvinfo : EIATTR_MAXREG_COUNT
	.align		4
        /*000c*/ 	.byte	0x03, 0x1b
        /*000e*/ 	.short	0x00ff


	//----- nvinfo : EIATTR_MERCURY_ISA_VERSION
	.align		4
        /*0010*/ 	.byte	0x03, 0x5f
        /*0012*/ 	.short	0x0101


	//----- nvinfo : EIATTR_VRC_CTA_INIT_COUNT
	.align		4
        /*0014*/ 	.byte	0x02, 0x4a
	.zero		1
	.zero		1


	//----- nvinfo : EIATTR_EXIT_INSTR_OFFSETS
	.align		4
        /*0018*/ 	.byte	0x04, 0x1c
        /*001a*/ 	.short	(.L_54 - .L_53)


	//   ....[0]....
.L_53:
        /*001c*/ 	.word	0x00000010


	//----- nvinfo : EIATTR_SW_WAR
	.align		4
.L_54:
        /*0020*/ 	.byte	0x04, 0x36
        /*0022*/ 	.short	(.L_56 - .L_55)
.L_55:
        /*0024*/ 	.word	0x00000008
.L_56:


//--------------------- .nv.callgraph             --------------------------
	.section	.nv.callgraph,"",@"SHT_CUDA_CALLGRAPH"
	.align	4
	.sectionentsize	8
	.align		4
        /*0000*/ 	.word	0x00000000
	.align		4
        /*0004*/ 	.word	0xffffffff
	.align		4
        /*0008*/ 	.word	0x00000000
	.align		4
        /*000c*/ 	.word	0xfffffffe
	.align		4
        /*0010*/ 	.word	0x00000000
	.align		4
        /*0014*/ 	.word	0xfffffffd
	.align		4
        /*0018*/ 	.word	0x00000000
	.align		4
        /*001c*/ 	.word	0xfffffffc


//--------------------- .nv.constant4             --------------------------
	.section	.nv.constant4,"a",@progbits
	.align	8
	.align		8
.nv.constant4:
        /*0000*/ 	.dword	_ZN41_INTERNAL_5abb9c58_4_k_cu_27234b8f_1800134cuda3std3__45__cpo5beginE
	.align		8
        /*0008*/ 	.dword	_ZN41_INTERNAL_5abb9c58_4_k_cu_27234b8f_1800134cuda3std3__45__cpo3endE
	.align		8
        /*0010*/ 	.dword	_ZN41_INTERNAL_5abb9c58_4_k_cu_27234b8f_1800134cuda3std3__45__cpo6cbeginE
	.align		8
        /*0018*/ 	.dword	_ZN41_INTERNAL_5abb9c58_4_k_cu_27234b8f_1800134cuda3std3__45__cpo4cendE
	.align		8
        /*0020*/ 	.dword	_ZN41_INTERNAL_5abb9c58_4_k_cu_27234b8f_1800134cuda3std3__45__cpo6rbeginE
	.align		8
        /*0028*/ 	.dword	_ZN41_INTERNAL_5abb9c58_4_k_cu_27234b8f_1800134cuda3std3__45__cpo4rendE
	.align		8
        /*0030*/ 	.dword	_ZN41_INTERNAL_5abb9c58_4_k_cu_27234b8f_1800134cuda3std3__45__cpo7crbeginE
	.align		8
        /*0038*/ 	.dword	_ZN41_INTERNAL_5abb9c58_4_k_cu_27234b8f_1800134cuda3std3__45__cpo5crendE
	.align		8
        /*0040*/ 	.dword	_ZN41_INTERNAL_5abb9c58_4_k_cu_27234b8f_1800134cuda3std3__443_GLOBAL__N__5abb9c58_4_k_cu_27234b8f_1800136ignoreE
	.align		8
        /*0048*/ 	.dword	_ZN41_INTERNAL_5abb9c58_4_k_cu_27234b8f_1800134cuda3std3__419piecewise_constructE
	.align		8
        /*0050*/ 	.dword	_ZN41_INTERNAL_5abb9c58_4_k_cu_27234b8f_1800134cuda3std3__48in_placeE
	.align		8
        /*0058*/ 	.dword	_ZN41_INTERNAL_5abb9c58_4_k_cu_27234b8f_1800134cuda3std3__420unreachable_sentinelE
	.align		8
        /*0060*/ 	.dword	_ZN41_INTERNAL_5abb9c58_4_k_cu_27234b8f_1800134cuda3std3__47nulloptE
	.align		8
        /*0068*/ 	.dword	_ZN41_INTERNAL_5abb9c58_4_k_cu_27234b8f_1800134cuda3std3__48unexpectE
	.align		8
        /*0070*/ 	.dword	_ZN41_INTERNAL_5abb9c58_4_k_cu_27234b8f_1800134cuda3std6ranges3__45__cpo4swapE
	.align		8
        /*0078*/ 	.dword	_ZN41_INTERNAL_5abb9c58_4_k_cu_27234b8f_1800134cuda3std6ranges3__45__cpo9iter_moveE
	.align		8
        /*0080*/ 	.dword	_ZN41_INTERNAL_5abb9c58_4_k_cu_27234b8f_1800134cuda3std6ranges3__45__cpo5beginE
	.align		8
        /*0088*/ 	.dword	_ZN41_INTERNAL_5abb9c58_4_k_cu_27234b8f_1800134cuda3std6ranges3__45__cpo3endE
	.align		8
        /*0090*/ 	.dword	_ZN41_INTERNAL_5abb9c58_4_k_cu_27234b8f_1800134cuda3std6ranges3__45__cpo6cbeginE
	.align		8
        /*0098*/ 	.dword	_ZN41_INTERNAL_5abb9c58_4_k_cu_27234b8f_1800134cuda3std6ranges3__45__cpo4cendE
	.align		8
        /*00a0*/ 	.dword	_ZN41_INTERNAL_5abb9c58_4_k_cu_27234b8f_1800134cuda3std6ranges3__45__cpo7advanceE
	.align		8
        /*00a8*/ 	.dword	_ZN41_INTERNAL_5abb9c58_4_k_cu_27234b8f_1800134cuda3std6ranges3__45__cpo9iter_swapE
	.align		8
        /*00b0*/ 	.dword	_ZN41_INTERNAL_5abb9c58_4_k_cu_27234b8f_1800134cuda3std6ranges3__45__cpo4nextE
	.align		8
        /*00b8*/ 	.dword	_ZN41_INTERNAL_5abb9c58_4_k_cu_27234b8f_1800134cuda3std6ranges3__45__cpo4prevE
	.align		8
        /*00c0*/ 	.dword	_ZN41_INTERNAL_5abb9c58_4_k_cu_27234b8f_1800134cuda3std6ranges3__45__cpo4dataE
	.align		8
        /*00c8*/ 	.dword	_ZN41_INTERNAL_5abb9c58_4_k_cu_27234b8f_1800134cuda3std6ranges3__45__cpo5cdataE
	.align		8
        /*00d0*/ 	.dword	_ZN41_INTERNAL_5abb9c58_4_k_cu_27234b8f_1800134cuda3std6ranges3__45__cpo4sizeE
	.align		8
        /*00d8*/ 	.dword	_ZN41_INTERNAL_5abb9c58_4_k_cu_27234b8f_1800134cuda3std6ranges3__45__cpo5ssizeE
	.align		8
        /*00e0*/ 	.dword	_ZN41_INTERNAL_5abb9c58_4_k_cu_27234b8f_1800134cuda3std6ranges3__45__cpo8distanceE
	.align		8
        /*00e8*/ 	.dword	_ZN41_INTERNAL_5abb9c58_4_k_cu_27234b8f_1800136thrust24THRUST_300001_SM_1000_NS8cuda_cub3parE
	.align		8
        /*00f0*/ 	.dword	_ZN41_INTERNAL_5abb9c58_4_k_cu_27234b8f_1800136thrust24THRUST_300001_SM_1000_NS8cuda_cub10par_nosyncE
	.align		8
        /*00f8*/ 	.dword	_ZN41_INTERNAL_5abb9c58_4_k_cu_27234b8f_1800136thrust24THRUST_300001_SM_1000_NS6system6detail10sequential3seqE
	.align		8
        /*0100*/ 	.dword	_ZN41_INTERNAL_5abb9c58_4_k_cu_27234b8f_1800136thrust24THRUST_300001_SM_1000_NS6system3cpp3parE
	.align		8
        /*0108*/ 	.dword	_ZN41_INTERNAL_5abb9c58_4_k_cu_27234b8f_1800136thrust24THRUST_300001_SM_1000_NS12placeholders2_1E
	.align		8
        /*0110*/ 	.dword	_ZN41_INTERNAL_5abb9c58_4_k_cu_27234b8f_1800136thrust24THRUST_300001_SM_1000_NS12placeholders2_2E
	.align		8
        /*0118*/ 	.dword	_ZN41_INTERNAL_5abb9c58_4_k_cu_27234b8f_1800136thrust24THRUST_300001_SM_1000_NS12placeholders2_3E
	.align		8
        /*0120*/ 	.dword	_ZN41_INTERNAL_5abb9c58_4_k_cu_27234b8f_1800136thrust24THRUST_300001_SM_1000_NS12placeholders2_4E
	.align		8
        /*0128*/ 	.dword	_ZN41_INTERNAL_5abb9c58_4_k_cu_27234b8f_1800136thrust24THRUST_300001_SM_1000_NS12placeholders2_5E
	.align		8
        /*0130*/ 	.dword	_ZN41_INTERNAL_5abb9c58_4_k_cu_27234b8f_1800136thrust24THRUST_300001_SM_1000_NS12placeholders2_6E
	.align		8
        /*0138*/ 	.dword	_ZN41_INTERNAL_5abb9c58_4_k_cu_27234b8f_1800136thrust24THRUST_300001_SM_1000_NS12placeholders2_7E
	.align		8
        /*0140*/ 	.dword	_ZN41_INTERNAL_5abb9c58_4_k_cu_27234b8f_1800136thrust24THRUST_300001_SM_1000_NS12placeholders2_8E
	.align		8
        /*0148*/ 	.dword	_ZN41_INTERNAL_5abb9c58_4_k_cu_27234b8f_1800136thrust24THRUST_300001_SM_1000_NS12placeholders2_9E
	.align		8
        /*0150*/ 	.dword	_ZN41_INTERNAL_5abb9c58_4_k_cu_27234b8f_1800136thrust24THRUST_300001_SM_1000_NS12placeholders3_10E
	.align		8
        /*0158*/ 	.dword	_ZN41_INTERNAL_5abb9c58_4_k_cu_27234b8f_1800136thrust24THRUST_300001_SM_1000_NS3seqE
	.align		8
        /*0160*/ 	.dword	_ZN41_INTERNAL_5abb9c58_4_k_cu_27234b8f_1800136thrust24THRUST_300001_SM_1000_NS6deviceE


//--------------------- .text._ZN3cub18CUB_300001_SM_10006detail11EmptyKernelIvEEvv --------------------------
	.section	.text._ZN3cub18CUB_300001_SM_10006detail11EmptyKernelIvEEvv,"ax",@progbits
	.align	128
        .global         _ZN3cub18CUB_300001_SM_10006detail11EmptyKernelIvEEvv
        .type           _ZN3cub18CUB_300001_SM_10006detail11EmptyKernelIvEEvv,@function
        .size           _ZN3cub18CUB_300001_SM_10006detail11EmptyKernelIvEEvv,(.L_x_1 - _ZN3cub18CUB_300001_SM_10006detail11EmptyKernelIvEEvv)
        .other          _ZN3cub18CUB_300001_SM_10006detail11EmptyKernelIvEEvv,@"STO_CUDA_ENTRY STV_DEFAULT"
_ZN3cub18CUB_300001_SM_10006detail11EmptyKernelIvEEvv:
.text._ZN3cub18CUB_300001_SM_10006detail11EmptyKernelIvEEvv:
[----:B------:R-:W-:Y:S01]  /*0000*/  LDC R1, c[0x0][0x37c] ;  /* 0x0000df00ff017b82 */ /* 0x000fe20000000800 */
[----:B------:R-:W-:Y:S05]  /*0010*/  EXIT ;  /* 0x000000000000794d */ /* 0x000fea0003800000 */
.L_x_0:
[----:B------:R-:W-:-:S00]  /*0020*/  BRA `(.L_x_0) ;  /* 0xfffffffc00fc7947 */ /* 0x000fc0000383ffff */
[----:B------:R-:W-:-:S00]  /*0030*/  NOP ;  /* 0x0000000000007918 */ /* 0x000fc00000000000 */
        /* <DEDUP_REMOVED lines=12> */
.L_x_1:


//--------------------- .nv.shared.reserved.0     --------------------------
	.section	.nv.shared.reserved.0,"aw",@nobits
	.weak		__nv_reservedSMEM_offset_0_alias
	.size		__nv_reservedSMEM_offset_0_alias, 0, 64
	.other		__nv_reservedSMEM_offset_0_alias,@"STO_CUDA_RESERVED_SHARED STV_DEFAULT"
__nv_reservedSMEM_offset_0_alias:
	.zero		0
	.zero		64


//--------------------- .nv.global                --------------------------
	.section	.nv.global,"aw",@nobits
.nv.global:
	.type		_ZN41_INTERNAL_5abb9c58_4_k_cu_27234b8f_1800136thrust24THRUST_300001_SM_1000_NS12placeholders2_8E,@object
	.size		_ZN41_INTERNAL_5abb9c58_4_k_cu_27234b8f_1800136thrust24THRUST_300001_SM_1000_NS12placeholders2_8E,(_ZN41_INTERNAL_5abb9c58_4_k_cu_27234b8f_1800134cuda3std3__443_GLOBAL__N__5abb9c58_4_k_cu_27234b8f_1800136ignoreE - _ZN41_INTERNAL_5abb9c58_4_k_cu_27234b8f_1800136thrust24THRUST_300001_SM_1000_NS12placeholders2_8E)
_ZN41_INTERNAL_5abb9c58_4_k_cu_27234b8f_1800136thrust24THRUST_300001_SM_1000_NS12placeholders2_8E:
	.zero		1
	.type		_ZN41_INTERNAL_5abb9c58_4_k_cu_27234b8f_1800134cuda3std3__443_GLOBAL__N__5abb9c58_4_k_cu_27234b8f_1800136ignoreE,@object
	.size		_ZN41_INTERNAL_5abb9c58_4_k_cu_27234b8f_1800134cuda3std3__443_GLOBAL__N__5abb9c58_4_k_cu_27234b8f_1800136ignoreE,(_ZN41_INTERNAL_5abb9c58_4_k_cu_27234b8f_1800134cuda3std6ranges3__45__cpo4dataE - _ZN41_INTERNAL_5abb9c58_4_k_cu_27234b8f_1800134cuda3std3__443_GLOBAL__N__5abb9c58_4_k_cu_27234b8f_1800136ignoreE)
_ZN41_INTERNAL_5abb9c58_4_k_cu_27234b8f_1800134cuda3std3__443_GLOBAL__N__5abb9c58_4_k_cu_27234b8f_1800136ignoreE:
	.zero		1
	.type		_ZN41_INTERNAL_5abb9c58_4_k_cu_27234b8f_1800134cuda3std6ranges3__45__cpo4dataE,@object
	.size		_ZN41_INTERNAL_5abb9c58_4_k_cu_27234b8f_1800134cuda3std6ranges3__45__cpo4dataE,(_ZN41_INTERNAL_5abb9c58_4_k_cu_27234b8f_1800136thrust24THRUST_300001_SM_1000_NS6system3cpp3parE - _ZN41_INTERNAL_5abb9c58_4_k_cu_27234b8f_1800134cuda3std6ranges3__45__cpo4dataE)
_ZN41_INTERNAL_5abb9c58_4_k_cu_27234b8f_1800134cuda3std6ranges3__45__cpo4dataE:
	.zero		1
	.type		_ZN41_INTERNAL_5abb9c58_4_k_cu_27234b8f_1800136thrust24THRUST_300001_SM_1000_NS6system3cpp3parE,@object
	.size		_ZN41_INTERNAL_5abb9c58_4_k_cu_27234b8f_1800136thrust24THRUST_300001_SM_1000_NS6system3cpp3parE,(_ZN41_INTERNAL_5abb9c58_4_k_cu_27234b8f_1800134cuda3std3__45__cpo5beginE - _ZN41_INTERNAL_5abb9c58_4_k_cu_27234b8f_1800136thrust24THRUST_300001_SM_1000_NS6system3cpp3parE)
_ZN41_INTERNAL_5abb9c58_4_k_cu_27234b8f_1800136thrust24THRUST_300001_SM_1000_NS6system3cpp3parE:
	.zero		1
	.type		_ZN41_INTERNAL_5abb9c58_4_k_cu_27234b8f_1800134cuda3std3__45__cpo5beginE,@object
	.size		_ZN41_INTERNAL_5abb9c58_4_k_cu_27234b8f_1800134cuda3std3__45__cpo5beginE,(_ZN41_INTERNAL_5abb9c58_4_k_cu_27234b8f_1800134cuda3std6ranges3__45__cpo5beginE - _ZN41_INTERNAL_5abb9c58_4_k_cu_27234b8f_1800134cuda3std3__45__cpo5beginE)
_ZN41_INTERNAL_5abb9c58_4_k_cu_27234b8f_1800134cuda3std3__45__cpo5beginE:
	.zero		1
	.type		_ZN41_INTERNAL_5abb9c58_4_k_cu_27234b8f_1800134cuda3std6ranges3__45__cpo5beginE,@object
	.size		_ZN41_INTERNAL_5abb9c58_4_k_cu_27234b8f_1800134cuda3std6ranges3__45__cpo5beginE,(_ZN41_INTERNAL_5abb9c58_4_k_cu_27234b8f_1800136thrust24THRUST_300001_SM_1000_NS6deviceE - _ZN41_INTERNAL_5abb9c58_4_k_cu_27234b8f_1800134cuda3std6ranges3__45__cpo5beginE)
_ZN41_INTERNAL_5abb9c58_4_k_cu_27234b8f_1800134cuda3std6ranges3__45__cpo5beginE:
	.zero		1
	.type		_ZN41_INTERNAL_5abb9c58_4_k_cu_27234b8f_1800136thrust24THRUST_300001_SM_1000_NS6deviceE,@object
	.size		_ZN41_INTERNAL_5abb9c58_4_k_cu_27234b8f_1800136thrust24THRUST_300001_SM_1000_NS6deviceE,(_ZN41_INTERNAL_5abb9c58_4_k_cu_27234b8f_1800134cuda3std3__47nulloptE - _ZN41_INTERNAL_5abb9c58_4_k_cu_27234b8f_1800136thrust24THRUST_300001_SM_1000_NS6deviceE)
_ZN41_INTERNAL_5abb9c58_4_k_cu_27234b8f_1800136thrust24THRUST_300001_SM_1000_NS6deviceE:
	.zero		1
	.type		_ZN41_INTERNAL_5abb9c58_4_k_cu_27234b8f_1800134cuda3std3__47nulloptE,@object
	.size		_ZN41_INTERNAL_5abb9c58_4_k_cu_27234b8f_1800134cuda3std3__47nulloptE,(_ZN41_INTERNAL_5abb9c58_4_k_cu_27234b8f_1800134cuda3std6ranges3__45__cpo8distanceE - _ZN41_INTERNAL_5abb9c58_4_k_cu_27234b8f_1800134cuda3std3__47nulloptE)
_ZN41_INTERNAL_5abb9c58_4_k_cu_27234b8f_1800134cuda3std3__47nulloptE:
	.zero		1
	.type		_ZN41_INTERNAL_5abb9c58_4_k_cu_27234b8f_1800134cuda3std6ranges3__45__cpo8distanceE,@object
	.size		_ZN41_INTERNAL_5abb9c58_4_k_cu_27234b8f_1800134cuda3std6ranges3__45__cpo8distanceE,(_ZN41_INTERNAL_5abb9c58_4_k_cu_27234b8f_1800136thrust24THRUST_300001_SM_1000_NS12placeholders2_4E - _ZN41_INTERNAL_5abb9c58_4_k_cu_27234b8f_1800134cuda3std6ranges3__45__cpo8distanceE)
_ZN41_INTERNAL_5abb9c58_4_k_cu_27234b8f_1800134cuda3std6ranges3__45__cpo8distanceE:
	.zero		1
	.type		_ZN41_INTERNAL_5abb9c58_4_k_cu_27234b8f_1800136thrust24THRUST_300001_SM_1000_NS12placeholders2_4E,@object
	.size		_ZN41_INTERNAL_5abb9c58_4_k_cu_27234b8f_1800136thrust24THRUST_300001_SM_1000_NS12placeholders2_4E,(_ZN41_INTERNAL_5abb9c58_4_k_cu_27234b8f_1800134cuda3std3__45__cpo6rbeginE - _ZN41_INTERNAL_5abb9c58_4_k_cu_27234b8f_1800136thrust24THRUST_300001_SM_1000_NS12placeholders2_4E)
_ZN41_INTERNAL_5abb9c58_4_k_cu_27234b8f_1800136thrust24THRUST_300001_SM_1000_NS12placeholders2_4E:
	.zero		1
	.type		_ZN41_INTERNAL_5abb9c58_4_k_cu_27234b8f_1800134cuda3std3__45__cpo6rbeginE,@object
	.size		_ZN41_INTERNAL_5abb9c58_4_k_cu_27234b8f_1800134cuda3std3__45__cpo6rbeginE,(_ZN41_INTERNAL_5abb9c58_4_k_cu_27234b8f_1800134cuda3std6ranges3__45__cpo7advanceE - _ZN41_INTERNAL_5abb9c58_4_k_cu_27234b8f_1800134cuda3std3__45__cpo6rbeginE)
_ZN41_INTERNAL_5abb9c58_4_k_cu_27234b8f_1800134cuda3std3__45__cpo6rbeginE:
	.zero		1
	.type		_ZN41_INTERNAL_5abb9c58_4_k_cu_27234b8f_1800134cuda3std6ranges3__45__cpo7advanceE,@object
	.size		_ZN41_INTERNAL_5abb9c58_4_k_cu_27234b8f_1800134cuda3std6ranges3__45__cpo7advanceE,(_ZN41_INTERNAL_5abb9c58_4_k_cu_27234b8f_1800136thrust24THRUST_300001_SM_1000_NS12placeholders3_10E - _ZN41_INTERNAL_5abb9c58_4_k_cu_27234b8f_1800134cuda3std6ranges3__45__cpo7advanceE)
_ZN41_INTERNAL_5abb9c58_4_k_cu_27234b8f_1800134cuda3std6ranges3__45__cpo7advanceE:
	.zero		1
	.type		_ZN41_INTERNAL_5abb9c58_4_k_cu_27234b8f_1800136thrust24THRUST_300001_SM_1000_NS12placeholders3_10E,@object
	.size		_ZN41_INTERNAL_5abb9c58_4_k_cu_27234b8f_1800136thrust24THRUST_300001_SM_1000_NS12placeholders3_10E,(_ZN41_INTERNAL_5abb9c58_4_k_cu_27234b8f_1800134cuda3std3__48in_placeE - _ZN41_INTERNAL_5abb9c58_4_k_cu_27234b8f_1800136thrust24THRUST_300001_SM_1000_NS12placeholders3_10E)
_ZN41_INTERNAL_5abb9c58_4_k_cu_27234b8f_1800136thrust24THRUST_300001_SM_1000_NS12placeholders3_10E:
	.zero		1
	.type		_ZN41_INTERNAL_5abb9c58_4_k_cu_27234b8f_1800134cuda3std3__48in_placeE,@object
	.size		_ZN41_INTERNAL_5abb9c58_4_k_cu_27234b8f_1800134cuda3std3__48in_placeE,(_ZN41_INTERNAL_5abb9c58_4_k_cu_27234b8f_1800134cuda3std6ranges3__45__cpo4sizeE - _ZN41_INTERNAL_5abb9c58_4_k_cu_27234b8f_1800134cuda3std3__48in_placeE)
_ZN41_INTERNAL_5abb9c58_4_k_cu_27234b8f_1800134cuda3std3__48in_placeE:
	.zero		1
	.type		_ZN41_INTERNAL_5abb9c58_4_k_cu_27234b8f_1800134cuda3std6ranges3__45__cpo4sizeE,@object
	.size		_ZN41_INTERNAL_5abb9c58_4_k_cu_27234b8f_1800134cuda3std6ranges3__45__cpo4sizeE,(_ZN41_INTERNAL_5abb9c58_4_k_cu_27234b8f_1800136thrust24THRUST_300001_SM_1000_NS12placeholders2_2E - _ZN41_INTERNAL_5abb9c58_4_k_cu_27234b8f_1800134cuda3std6ranges3__45__cpo4sizeE)
_ZN41_INTERNAL_5abb9c58_4_k_cu_27234b8f_1800134cuda3std6ranges3__45__cpo4sizeE:
	.zero		1
	.type		_ZN41_INTERNAL_5abb9c58_4_k_cu_27234b8f_1800136thrust24THRUST_300001_SM_1000_NS12placeholders2_2E,@object
	.size		_ZN41_INTERNAL_5abb9c58_4_k_cu_27234b8f_1800136thrust24THRUST_300001_SM_1000_NS12placeholders2_2E,(_ZN41_INTERNAL_5abb9c58_4_k_cu_27234b8f_1800134cuda3std3__45__cpo6cbeginE - _ZN41_INTERNAL_5abb9c58_4_k_cu_27234b8f_1800136thrust24THRUST_300001_SM_1000_NS12placeholders2_2E)
_ZN41_INTERNAL_5abb9c58_4_k_cu_27234b8f_1800136thrust24THRUST_300001_SM_1000_NS12placeholders2_2E:
	.zero		1
	.type		_ZN41_INTERNAL_5abb9c58_4_k_cu_27234b8f_1800134cuda3std3__45__cpo6cbeginE,@object
	.size		_ZN41_INTERNAL_5abb9c58_4_k_cu_27234b8f_1800134cuda3std3__45__cpo6cbeginE,(_ZN41_INTERNAL_5abb9c58_4_k_cu_27234b8f_1800134cuda3std6ranges3__45__cpo6cbeginE - _ZN41_INTERNAL_5abb9c58_4_k_cu_27234b8f_1800134cuda3std3__45__cpo6cbeginE)
_ZN41_INTERNAL_5abb9c58_4_k_cu_27234b8f_1800134cuda3std3__45__cpo6cbeginE:
	.zero		1
	.type		_ZN41_INTERNAL_5abb9c58_4_k_cu_27234b8f_1800134cuda3std6ranges3__45__cpo6cbeginE,@object
	.size		_ZN41_INTERNAL_5abb9c58_4_k_cu_27234b8f_1800134cuda3std6ranges3__45__cpo6cbeginE,(_ZN41_INTERNAL_5abb9c58_4_k_cu_27234b8f_1800136thrust24THRUST_300001_SM_1000_NS12placeholders2_6E - _ZN41_INTERNAL_5abb9c58_4_k_cu_27234b8f_1800134cuda3std6ranges3__45__cpo6cbeginE)
_ZN41_INTERNAL_5abb9c58_4_k_cu_27234b8f_1800134cuda3std6ranges3__45__cpo6cbeginE:
	.zero		1
	.type		_ZN41_INTERNAL_5abb9c58_4_k_cu_27234b8f_1800136thrust24THRUST_300001_SM_1000_NS12placeholders2_6E,@object
	.size		_ZN41_INTERNAL_5abb9c58_4_k_cu_27234b8f_1800136thrust24THRUST_300001_SM_1000_NS12placeholders2_6E,(_ZN41_INTERNAL_5abb9c58_4_k_cu_27234b8f_1800134cuda3std3__45__cpo7crbeginE - _ZN41_INTERNAL_5abb9c58_4_k_cu_27234b8f_1800136thrust24THRUST_300001_SM_1000_NS12placeholders2_6E)
_ZN41_INTERNAL_5abb9c58_4_k_cu_27234b8f_1800136thrust24THRUST_300001_SM_1000_NS12placeholders2_6E:
	.zero		1
	.type		_ZN41_INTERNAL_5abb9c58_4_k_cu_27234b8f_1800134cuda3std3__45__cpo7crbeginE,@object
	.size		_ZN41_INTERNAL_5abb9c58_4_k_cu_27234b8f_1800134cuda3std3__45__cpo7crbeginE,(_ZN41_INTERNAL_5abb9c58_4_k_cu_27234b8f_1800134cuda3std6ranges3__45__cpo4nextE - _ZN41_INTERNAL_5abb9c58_4_k_cu_27234b8f_1800134cuda3std3__45__cpo7crbeginE)
_ZN41_INTERNAL_5abb9c58_4_k_cu_27234b8f_1800134cuda3std3__45__cpo7crbeginE:
	.zero		1
	.type		_ZN41_INTERNAL_5abb9c58_4_k_cu_27234b8f_1800134cuda3std6ranges3__45__cpo4nextE,@object
	.size		_ZN41_INTERNAL_5abb9c58_4_k_cu_27234b8f_1800134cuda3std6ranges3__45__cpo4nextE,(_ZN41_INTERNAL_5abb9c58_4_k_cu_27234b8f_1800134cuda3std6ranges3__45__cpo4swapE - _ZN41_INTERNAL_5abb9c58_4_k_cu_27234b8f_1800134cuda3std6ranges3__45__cpo4nextE)
_ZN41_INTERNAL_5abb9c58_4_k_cu_27234b8f_1800134cuda3std6ranges3__45__cpo4nextE:
	.zero		1
	.type		_ZN41_INTERNAL_5abb9c58_4_k_cu_27234b8f_1800134cuda3std6ranges3__45__cpo4swapE,@object
	.size		_ZN41_INTERNAL_5abb9c58_4_k_cu_27234b8f_1800134cuda3std6ranges3__45__cpo4swapE,(_ZN41_INTERNAL_5abb9c58_4_k_cu_27234b8f_1800136thrust24THRUST_300001_SM_1000_NS8cuda_cub10par_nosyncE - _ZN41_INTERNAL_5abb9c58_4_k_cu_27234b8f_1800134cuda3std6ranges3__45__cpo4swapE)
_ZN41_INTERNAL_5abb9c58_4_k_cu_27234b8f_1800134cuda3std6ranges3__45__cpo4swapE:
	.zero		1
	.type		_ZN41_INTERNAL_5abb9c58_4_k_cu_27234b8f_1800136thrust24THRUST_300001_SM_1000_NS8cuda_cub10par_nosyncE,@object
	.size		_ZN41_INTERNAL_5abb9c58_4_k_cu_27234b8f_1800136thrust24THRUST_300001_SM_1000_NS8cuda_cub10par_nosyncE,(_ZN41_INTERNAL_5abb9c58_4_k_cu_27234b8f_1800136thrust24THRUST_300001_SM_1000_NS3seqE - _ZN41_INTERNAL_5abb9c58_4_k_cu_27234b8f_1800136thrust24THRUST_300001_SM_1000_NS8cuda_cub10par_nosyncE)
_ZN41_INTERNAL_5abb9c58_4_k_cu_27234b8f_1800136thrust24THRUST_300001_SM_1000_NS8cuda_cub10par_nosyncE:
	.zero		1
	.type		_ZN41_INTERNAL_5abb9c58_4_k_cu_27234b8f_1800136thrust24THRUST_300001_SM_1000_NS3seqE,@object
	.size		_ZN41_INTERNAL_5abb9c58_4_k_cu_27234b8f_1800136thrust24THRUST_300001_SM_1000_NS3seqE,(_ZN41_INTERNAL_5abb9c58_4_k_cu_27234b8f_1800134cuda3std3__420unreachable_sentinelE - _ZN41_INTERNAL_5abb9c58_4_k_cu_27234b8f_1800136thrust24THRUST_300001_SM_1000_NS3seqE)
_ZN41_INTERNAL_5abb9c58_4_k_cu_27234b8f_1800136thrust24THRUST_300001_SM_1000_NS3seqE:
	.zero		1
	.type		_ZN41_INTERNAL_5abb9c58_4_k_cu_27234b8f_1800134cuda3std3__420unreachable_sentinelE,@object
	.size		_ZN41_INTERNAL_5abb9c58_4_k_cu_27234b8f_1800134cuda3std3__420unreachable_sentinelE,(_ZN41_INTERNAL_5abb9c58_4_k_cu_27234b8f_1800134cuda3std6ranges3__45__cpo5ssizeE - _ZN41_INTERNAL_5abb9c58_4_k_cu_27234b8f_1800134cuda3std3__420unreachable_sentinelE)
_ZN41_INTERNAL_5abb9c58_4_k_cu_27234b8f_1800134cuda3std3__420unreachable_sentinelE:
	.zero		1
	.type		_ZN41_INTERNAL_5abb9c58_4_k_cu_27234b8f_1800134cuda3std6ranges3__45__cpo5ssizeE,@object
	.size		_ZN41_INTERNAL_5abb9c58_4_k_cu_27234b8f_1800134cuda3std6ranges3__45__cpo5ssizeE,(_ZN41_INTERNAL_5abb9c58_4_k_cu_27234b8f_1800136thrust24THRUST_300001_SM_1000_NS12placeholders2_3E - _ZN41_INTERNAL_5abb9c58_4_k_cu_27234b8f_1800134cuda3std6ranges3__45__cpo5ssizeE)
_ZN41_INTERNAL_5abb9c58_4_k_cu_27234b8f_1800134cuda3std6ranges3__45__cpo5ssizeE:
	.zero		1
	.type		_ZN41_INTERNAL_5abb9c58_4_k_cu_27234b8f_1800136thrust24THRUST_300001_SM_1000_NS12placeholders2_3E,@object
	.size		_ZN41_INTERNAL_5abb9c58_4_k_cu_27234b8f_1800136thrust24THRUST_300001_SM_1000_NS12placeholders2_3E,(_ZN41_INTERNAL_5abb9c58_4_k_cu_27234b8f_1800134cuda3std3__45__cpo4cendE - _ZN41_INTERNAL_5abb9c58_4_k_cu_27234b8f_1800136thrust24THRUST_300001_SM_1000_NS12placeholders2_3E)
_ZN41_INTERNAL_5abb9c58_4_k_cu_27234b8f_1800136thrust24THRUST_300001_SM_1000_NS12placeholders2_3E:
	.zero		1
	.type		_ZN41_INTERNAL_5abb9c58_4_k_cu_27234b8f_1800134cuda3std3__45__cpo4cendE,@object
	.size		_ZN41_INTERNAL_5abb9c58_4_k_cu_27234b8f_1800134cuda3std3__45__cpo4cendE,(_ZN41_INTERNAL_5abb9c58_4_k_cu_27234b8f_1800134cuda3std6ranges3__45__cpo4cendE - _ZN41_INTERNAL_5abb9c58_4_k_cu_27234b8f_1800134cuda3std3__45__cpo4cendE)
_ZN41_INTERNAL_5abb9c58_4_k_cu_27234b8f_1800134cuda3std3__45__cpo4cendE:
	.zero		1
	.type		_ZN41_INTERNAL_5abb9c58_4_k_cu_27234b8f_1800134cuda3std6ranges3__45__cpo4cendE,@object
	.size		_ZN41_INTERNAL_5abb9c58_4_k_cu_27234b8f_1800134cuda3std6ranges3__45__cpo4cendE,(_ZN41_INTERNAL_5abb9c58_4_k_cu_27234b8f_1800136thrust24THRUST_300001_SM_1000_NS12placeholders2_7E - _ZN41_INTERNAL_5abb9c58_4_k_cu_27234b8f_1800134cuda3std6ranges3__45__cpo4cendE)
_ZN41_INTERNAL_5abb9c58_4_k_cu_27234b8f_1800134cuda3std6ranges3__45__cpo4cendE:
	.zero		1
	.type		_ZN41_INTERNAL_5abb9c58_4_k_cu_27234b8f_1800136thrust24THRUST_300001_SM_1000_NS12placeholders2_7E,@object
	.size		_ZN41_INTERNAL_5abb9c58_4_k_cu_27234b8f_1800136thrust24THRUST_300001_SM_1000_NS12placeholders2_7E,(_ZN41_INTERNAL_5abb9c58_4_k_cu_27234b8f_1800134cuda3std3__45__cpo5crendE - _ZN41_INTERNAL_5abb9c58_4_k_cu_27234b8f_1800136thrust24THRUST_300001_SM_1000_NS12placeholders2_7E)
_ZN41_INTERNAL_5abb9c58_4_k_cu_27234b8f_1800136thrust24THRUST_300001_SM_1000_NS12placeholders2_7E:
	.zero		1
	.type		_ZN41_INTERNAL_5abb9c58_4_k_cu_27234b8f_1800134cuda3std3__45__cpo5crendE,@object
	.size		_ZN41_INTERNAL_5abb9c58_4_k_cu_27234b8f_1800134cuda3std3__45__cpo5crendE,(_ZN41_INTERNAL_5abb9c58_4_k_cu_27234b8f_1800134cuda3std6ranges3__45__cpo4prevE - _ZN41_INTERNAL_5abb9c58_4_k_cu_27234b8f_1800134cuda3std3__45__cpo5crendE)
_ZN41_INTERNAL_5abb9c58_4_k_cu_27234b8f_1800134cuda3std3__45__cpo5crendE:
	.zero		1
	.type		_ZN41_INTERNAL_5abb9c58_4_k_cu_27234b8f_1800134cuda3std6ranges3__45__cpo4prevE,@object
	.size		_ZN41_INTERNAL_5abb9c58_4_k_cu_27234b8f_1800134cuda3std6ranges3__45__cpo4prevE,(_ZN41_INTERNAL_5abb9c58_4_k_cu_27234b8f_1800134cuda3std6ranges3__45__cpo9iter_moveE - _ZN41_INTERNAL_5abb9c58_4_k_cu_27234b8f_1800134cuda3std6ranges3__45__cpo4prevE)
_ZN41_INTERNAL_5abb9c58_4_k_cu_27234b8f_1800134cuda3std6ranges3__45__cpo4prevE:
	.zero		1
	.type		_ZN41_INTERNAL_5abb9c58_4_k_cu_27234b8f_1800134cuda3std6ranges3__45__cpo9iter_moveE,@object
	.size		_ZN41_INTERNAL_5abb9c58_4_k_cu_27234b8f_1800134cuda3std6ranges3__45__cpo9iter_moveE,(_ZN41_INTERNAL_5abb9c58_4_k_cu_27234b8f_1800136thrust24THRUST_300001_SM_1000_NS6system6detail10sequential3seqE - _ZN41_INTERNAL_5abb9c58_4_k_cu_27234b8f_1800134cuda3std6ranges3__45__cpo9iter_moveE)
_ZN41_INTERNAL_5abb9c58_4_k_cu_27234b8f_1800134cuda3std6ranges3__45__cpo9iter_moveE:
	.zero		1
	.type		_ZN41_INTERNAL_5abb9c58_4_k_cu_27234b8f_1800136thrust24THRUST_300001_SM_1000_NS6system6detail10sequential3seqE,@object
	.size		_ZN41_INTERNAL_5abb9c58_4_k_cu_27234b8f_1800136thrust24THRUST_300001_SM_1000_NS6system6detail10sequential3seqE,(_ZN41_INTERNAL_5abb9c58_4_k_cu_27234b8f_1800136thrust24THRUST_300001_SM_1000_NS12placeholders2_9E - _ZN41_INTERNAL_5abb9c58_4_k_cu_27234b8f_1800136thrust24THRUST_300001_SM_1000_NS6system6detail10sequential3seqE)
_ZN41_INTERNAL_5abb9c58_4_k_cu_27234b8f_1800136thrust24THRUST_300001_SM_1000_NS6system6detail10sequential3seqE:
	.zero		1
	.type		_ZN41_INTERNAL_5abb9c58_4_k_cu_27234b8f_1800136thrust24THRUST_300001_SM_1000_NS12placeholders2_9E,@object
	.size		_ZN41_INTERNAL_5abb9c58_4_k_cu_27234b8f_1800136thrust24THRUST_300001_SM_1000_NS12placeholders2_9E,(_ZN41_INTERNAL_5abb9c58_4_k_cu_27234b8f_1800134cuda3std3__419piecewise_constructE - _ZN41_INTERNAL_5abb9c58_4_k_cu_27234b8f_1800136thrust24THRUST_300001_SM_1000_NS12placeholders2_9E)
_ZN41_INTERNAL_5abb9c58_4_k_cu_27234b8f_1800136thrust24THRUST_300001_SM_1000_NS12placeholders2_9E:
	.zero		1
	.type		_ZN41_INTERNAL_5abb9c58_4_k_cu_27234b8f_1800134cuda3std3__419piecewise_constructE,@object
	.size		_ZN41_INTERNAL_5abb9c58_4_k_cu_27234b8f_1800134cuda3std3__419piecewise_constructE,(_ZN41_INTERNAL_5abb9c58_4_k_cu_27234b8f_1800134cuda3std6ranges3__45__cpo5cdataE - _ZN41_INTERNAL_5abb9c58_4_k_cu_27234b8f_1800134cuda3std3__419piecewise_constructE)
_ZN41_INTERNAL_5abb9c58_4_k_cu_27234b8f_1800134cuda3std3__419piecewise_constructE:
	.zero		1
	.type		_ZN41_INTERNAL_5abb9c58_4_k_cu_27234b8f_1800134cuda3std6ranges3__45__cpo5cdataE,@object
	.size		_ZN41_INTERNAL_5abb9c58_4_k_cu_27234b8f_1800134cuda3std6ranges3__45__cpo5cdataE,(_ZN41_INTERNAL_5abb9c58_4_k_cu_27234b8f_1800136thrust24THRUST_300001_SM_1000_NS12placeholders2_1E - _ZN41_INTERNAL_5abb9c58_4_k_cu_27234b8f_1800134cuda3std6ranges3__45__cpo5cdataE)
_ZN41_INTERNAL_5abb9c58_4_k_cu_27234b8f_1800134cuda3std6ranges3__45__cpo5cdataE:
	.zero		1
	.type		_ZN41_INTERNAL_5abb9c58_4_k_cu_27234b8f_1800136thrust24THRUST_300001_SM_1000_NS12placeholders2_1E,@object
	.size		_ZN41_INTERNAL_5abb9c58_4_k_cu_27234b8f_1800136thrust24THRUST_300001_SM_1000_NS12placeholders2_1E,(_ZN41_INTERNAL_5abb9c58_4_k_cu_27234b8f_1800134cuda3std3__45__cpo3endE - _ZN41_INTERNAL_5abb9c58_4_k_cu_27234b8f_1800136thrust24THRUST_300001_SM_1000_NS12placeholders2_1E)
_ZN41_INTERNAL_5abb9c58_4_k_cu_27234b8f_1800136thrust24THRUST_300001_SM_1000_NS12placeholders2_1E:
	.zero		1
	.type		_ZN41_INTERNAL_5abb9c58_4_k_cu_27234b8f_1800134cuda3std3__45__cpo3endE,@object
	.size		_ZN41_INTERNAL_5abb9c58_4_k_cu_27234b8f_1800134cuda3std3__45__cpo3endE,(_ZN41_INTERNAL_5abb9c58_4_k_cu_27234b8f_1800134cuda3std6ranges3__45__cpo3endE - _ZN41_INTERNAL_5abb9c58_4_k_cu_27234b8f_1800134cuda3std3__45__cpo3endE)
_ZN41_INTERNAL_5abb9c58_4_k_cu_27234b8f_1800134cuda3std3__45__cpo3endE:
	.zero		1
	.type		_ZN41_INTERNAL_5abb9c58_4_k_cu_27234b8f_1800134cuda3std6ranges3__45__cpo3endE,@object
	.size		_ZN41_INTERNAL_5abb9c58_4_k_cu_27234b8f_1800134cuda3std6ranges3__45__cpo3endE,(_ZN41_INTERNAL_5abb9c58_4_k_cu_27234b8f_1800136thrust24THRUST_300001_SM_1000_NS12placeholders2_5E - _ZN41_INTERNAL_5abb9c58_4_k_cu_27234b8f_1800134cuda3std6ranges3__45__cpo3endE)
_ZN41_INTERNAL_5abb9c58_4_k_cu_27234b8f_1800134cuda3std6ranges3__45__cpo3endE:
	.zero		1
	.type		_ZN41_INTERNAL_5abb9c58_4_k_cu_27234b8f_1800136thrust24THRUST_300001_SM_1000_NS12placeholders2_5E,@object
	.size		_ZN41_INTERNAL_5abb9c58_4_k_cu_27234b8f_1800136thrust24THRUST_300001_SM_1000_NS12placeholders2_5E,(_ZN41_INTERNAL_5abb9c58_4_k_cu_27234b8f_1800134cuda3std3__45__cpo4rendE - _ZN41_INTERNAL_5abb9c58_4_k_cu_27234b8f_1800136thrust24THRUST_300001_SM_1000_NS12placeholders2_5E)
_ZN41_INTERNAL_5abb9c58_4_k_cu_27234b8f_1800136thrust24THRUST_300001_SM_1000_NS12placeholders2_5E:
	.zero		1
	.type		_ZN41_INTERNAL_5abb9c58_4_k_cu_27234b8f_1800134cuda3std3__45__cpo4rendE,@object
	.size		_ZN41_INTERNAL_5abb9c58_4_k_cu_27234b8f_1800134cuda3std3__45__cpo4rendE,(_ZN41_INTERNAL_5abb9c58_4_k_cu_27234b8f_1800134cuda3std6ranges3__45__cpo9iter_swapE - _ZN41_INTERNAL_5abb9c58_4_k_cu_27234b8f_1800134cuda3std3__45__cpo4rendE)
_ZN41_INTERNAL_5abb9c58_4_k_cu_27234b8f_1800134cuda3std3__45__cpo4rendE:
	.zero		1
	.type		_ZN41_INTERNAL_5abb9c58_4_k_cu_27234b8f_1800134cuda3std6ranges3__45__cpo9iter_swapE,@object
	.size		_ZN41_INTERNAL_5abb9c58_4_k_cu_27234b8f_1800134cuda3std6ranges3__45__cpo9iter_swapE,(_ZN41_INTERNAL_5abb9c58_4_k_cu_27234b8f_1800134cuda3std3__48unexpectE - _ZN41_INTERNAL_5abb9c58_4_k_cu_27234b8f_1800134cuda3std6ranges3__45__cpo9iter_swapE)
_ZN41_INTERNAL_5abb9c58_4_k_cu_27234b8f_1800134cuda3std6ranges3__45__cpo9iter_swapE:
	.zero		1
	.type		_ZN41_INTERNAL_5abb9c58_4_k_cu_27234b8f_1800134cuda3std3__48unexpectE,@object
	.size		_ZN41_INTERNAL_5abb9c58_4_k_cu_27234b8f_1800134cuda3std3__48unexpectE,(_ZN41_INTERNAL_5abb9c58_4_k_cu_27234b8f_1800136thrust24THRUST_300001_SM_1000_NS8cuda_cub3parE - _ZN41_INTERNAL_5abb9c58_4_k_cu_27234b8f_1800134cuda3std3__48unexpectE)
_ZN41_INTERNAL_5abb9c58_4_k_cu_27234b8f_1800134cuda3std3__48unexpectE:
	.zero		1
	.type		_ZN41_INTERNAL_5abb9c58_4_k_cu_27234b8f_1800136thrust24THRUST_300001_SM_1000_NS8cuda_cub3parE,@object
	.size		_ZN41_INTERNAL_5abb9c58_4_k_cu_27234b8f_1800136thrust24THRUST_300001_SM_1000_NS8cuda_cub3parE,(.L_29 - _ZN41_INTERNAL_5abb9c58_4_k_cu_27234b8f_1800136thrust24THRUST_300001_SM_1000_NS8cuda_cub3parE)
_ZN41_INTERNAL_5abb9c58_4_k_cu_27234b8f_1800136thrust24THRUST_300001_SM_1000_NS8cuda_cub3parE:
	.zero		1
.L_29:


//--------------------- .nv.constant0._ZN3cub18CUB_300001_SM_10006detail11EmptyKernelIvEEvv --------------------------
	.section	.nv.constant0._ZN3cub18CUB_300001_SM_10006detail11EmptyKernelIvEEvv,"a",@progbits
	.sectionflags	@""
	.align	4
.nv.constant0._ZN3cub18CUB_300001_SM_10006detail11EmptyKernelIvEEvv:
	.zero		896


//--------------------- SYMBOLS --------------------------

	.type		.nv.reservedSmem.offset0,@object
	.size		.nv.reservedSmem.offset0,0x4
